//
// Generated by NVIDIA NVVM Compiler
//
// Compiler Build ID: CL-36424714
// Cuda compilation tools, release 13.0, V13.0.88
// Based on NVVM 20.0.0
//

.version 9.0
.target sm_100
.address_size 64

	// .globl	_Z9MulMatrizPfS_ii

.visible .entry _Z9MulMatrizPfS_ii(
	.param .u64 .ptr .align 1 _Z9MulMatrizPfS_ii_param_0,
	.param .u64 .ptr .align 1 _Z9MulMatrizPfS_ii_param_1,
	.param .u32 _Z9MulMatrizPfS_ii_param_2,
	.param .u32 _Z9MulMatrizPfS_ii_param_3
)
{
	.reg .pred 	%p<4>;
	.reg .b32 	%r<12>;
	.reg .b32 	%f<3>;
	.reg .b64 	%rd<8>;

	ld.param.u64 	%rd1, [_Z9MulMatrizPfS_ii_param_0];
	ld.param.u64 	%rd2, [_Z9MulMatrizPfS_ii_param_1];
	ld.param.u32 	%r4, [_Z9MulMatrizPfS_ii_param_2];
	ld.param.u32 	%r3, [_Z9MulMatrizPfS_ii_param_3];
	mov.u32 	%r5, %tid.y;
	mov.u32 	%r6, %ntid.y;
	mov.u32 	%r7, %ctaid.y;
	mad.lo.s32 	%r1, %r6, %r7, %r5;
	mov.u32 	%r8, %tid.x;
	mov.u32 	%r9, %ntid.x;
	mov.u32 	%r10, %ctaid.x;
	mad.lo.s32 	%r2, %r9, %r10, %r8;
	setp.ge.s32 	%p1, %r1, %r4;
	setp.ge.s32 	%p2, %r2, %r3;
	or.pred  	%p3, %p1, %p2;
	@%p3 bra 	$L__BB0_2;
	cvta.to.global.u64 	%rd3, %rd1;
	cvta.to.global.u64 	%rd4, %rd2;
	mad.lo.s32 	%r11, %r3, %r1, %r2;
	mul.wide.s32 	%rd5, %r11, 4;
	add.s64 	%rd6, %rd3, %rd5;
	ld.global.f32 	%f1, [%rd6];
	mul.f32 	%f2, %f1, 0f40A00000;
	add.s64 	%rd7, %rd4, %rd5;
	st.global.f32 	[%rd7], %f2;
$L__BB0_2:
	ret;

}


// ===== COMPILED SASS (sm_100) =====

	.target	sm_100

	.elftype	@"ET_EXEC"


//--------------------- .note.nv.tkinfo           --------------------------
	.section	.note.nv.tkinfo,"",@"SHT_NOTE"
	.sectionflags	@"SHF_NOTE_NV_TKINFO"
	.tkinfo
        /*0018*/ 	.word	0x00000002
        /*0030*/ 	.string	""
        /*0030*/ 	.string	"ptxas"
        /*0030*/ 	.string	"Cuda compilation tools, release 13.0, V13.0.88"
        /*0030*/ 	.string	"Build cuda_13.0.r13.0/compiler.36424714_0"
        /*0030*/ 	.string	"-arch sm_100 -m 64 "



//--------------------- .note.nv.cuinfo           --------------------------
	.section	.note.nv.cuinfo,"",@"SHT_NOTE"
	.sectionflags	@"SHF_NOTE_NV_CUINFO"
        /*0018*/ 	.short	0x0002
        /*001a*/ 	.short	0x0064
        /*001c*/ 	.short	0x0082
	.zero		2


//--------------------- .nv.info                  --------------------------
	.section	.nv.info,"",@"SHT_CUDA_INFO"
	.align	4


	//----- nvinfo : EIATTR_REGCOUNT
	.align		4
        /*0000*/ 	.byte	0x04, 0x2f
        /*0002*/ 	.short	(.L_1 - .L_0)
	.align		4
.L_0:
        /*0004*/ 	.word	index@(_Z9MulMatrizPfS_ii)
        /*0008*/ 	.word	0x0000000a


	//----- nvinfo : EIATTR_FRAME_SIZE
	.align		4
.L_1:
        /*000c*/ 	.byte	0x04, 0x11
        /*000e*/ 	.short	(.L_3 - .L_2)
	.align		4
.L_2:
        /*0010*/ 	.word	index@(_Z9MulMatrizPfS_ii)
        /*0014*/ 	.word	0x00000000


	//----- nvinfo : EIATTR_MIN_STACK_SIZE
	.align		4
.L_3:
        /*0018*/ 	.byte	0x04, 0x12
        /*001a*/ 	.short	(.L_5 - .L_4)
	.align		4
.L_4:
        /*001c*/ 	.word	index@(_Z9MulMatrizPfS_ii)
        /*0020*/ 	.word	0x00000000
.L_5:


//--------------------- .nv.compat                --------------------------
	.section	.nv.compat,"",@"SHT_CUDA_COMPAT_INFO"
	.align	4
        /*0000*/ 	.byte	0x02, 0x09, 0x00, 0x00, 0x02, 0x02, 0x01, 0x00, 0x02, 0x05, 0x05, 0x00, 0x03, 0x07, 0x01, 0x01
        /*0010*/ 	.byte	0x02, 0x03, 0x00, 0x00, 0x02, 0x06, 0x01, 0x00, 0x04, 0x0b, 0x08, 0x00, 0x09, 0x00, 0x00, 0x00
        /*0020*/ 	.byte	0x00, 0x00, 0x00, 0x00


//--------------------- .nv.info._Z9MulMatrizPfS_ii --------------------------
	.section	.nv.info._Z9MulMatrizPfS_ii,"",@"SHT_CUDA_INFO"
	.sectionflags	@""
	.align	4


	//----- nvinfo : EIATTR_CUDA_API_VERSION
	.align		4
        /*0000*/ 	.byte	0x04, 0x37
        /*0002*/ 	.short	(.L_7 - .L_6)
.L_6:
        /*0004*/ 	.word	0x00000082


	//----- nvinfo : EIATTR_KPARAM_INFO
	.align		4
.L_7:
        /*0008*/ 	.byte	0x04, 0x17
        /*000a*/ 	.short	(.L_9 - .L_8)
.L_8:
        /*000c*/ 	.word	0x00000000
        /*0010*/ 	.short	0x0003
        /*0012*/ 	.short	0x0014
        /*0014*/ 	.byte	0x00, 0xf0, 0x11, 0x00


	//----- nvinfo : EIATTR_KPARAM_INFO
	.align		4
.L_9:
        /*0018*/ 	.byte	0x04, 0x17
        /*001a*/ 	.short	(.L_11 - .L_10)
.L_10:
        /*001c*/ 	.word	0x00000000
        /*0020*/ 	.short	0x0002
        /*0022*/ 	.short	0x0010
        /*0024*/ 	.byte	0x00, 0xf0, 0x11, 0x00


	//----- nvinfo : EIATTR_KPARAM_INFO
	.align		4
.L_11:
        /*0028*/ 	.byte	0x04, 0x17
        /*002a*/ 	.short	(.L_13 - .L_12)
.L_12:
        /*002c*/ 	.word	0x00000000
        /*0030*/ 	.short	0x0001
        /*0032*/ 	.short	0x0008
        /*0034*/ 	.byte	0x00, 0xf5, 0x21, 0x00


	//----- nvinfo : EIATTR_KPARAM_INFO
	.align		4
.L_13:
        /*0038*/ 	.byte	0x04, 0x17
        /*003a*/ 	.short	(.L_15 - .L_14)
.L_14:
        /*003c*/ 	.word	0x00000000
        /*0040*/ 	.short	0x0000
        /*0042*/ 	.short	0x0000
        /*0044*/ 	.byte	0x00, 0xf5, 0x21, 0x00


	//----- nvinfo : EIATTR_SPARSE_MMA_MASK
	.align		4
.L_15:
        /*0048*/ 	.byte	0x03, 0x50
        /*004a*/ 	.short	0x0000


	//----- nvinfo : EIATTR_MAXREG_COUNT
	.align		4
        /*004c*/ 	.byte	0x03, 0x1b
        /*004e*/ 	.short	0x00ff


	//----- nvinfo : EIATTR_MERCURY_ISA_VERSION
	.align		4
        /*0050*/ 	.byte	0x03, 0x5f
        /*0052*/ 	.short	0x0101


	//----- nvinfo : EIATTR_VRC_CTA_INIT_COUNT
	.align		4
        /*0054*/ 	.byte	0x02, 0x4a
	.zero		1
	.zero		1


	//----- nvinfo : EIATTR_EXIT_INSTR_OFFSETS
	.align		4
        /*0058*/ 	.byte	0x04, 0x1c
        /*005a*/ 	.short	(.L_17 - .L_16)


	//   ....[0]....
.L_16:
        /*005c*/ 	.word	0x000000c0


	//   ....[1]....
        /*0060*/ 	.word	0x00000160


	//----- nvinfo : EIATTR_CBANK_PARAM_SIZE
	.align		4
.L_17:
        /*0064*/ 	.byte	0x03, 0x19
        /*0066*/ 	.short	0x0018


	//----- nvinfo : EIATTR_PARAM_CBANK
	.align		4
        /*0068*/ 	.byte	0x04, 0x0a
        /*006a*/ 	.short	(.L_19 - .L_18)
	.align		4
.L_18:
        /*006c*/ 	.word	index@(.nv.constant0._Z9MulMatrizPfS_ii)
        /*0070*/ 	.short	0x0380
        /*0072*/ 	.short	0x0018


	//----- nvinfo : EIATTR_SW_WAR
	.align		4
.L_19:
        /*0074*/ 	.byte	0x04, 0x36
        /*0076*/ 	.short	(.L_21 - .L_20)
.L_20:
        /*0078*/ 	.word	0x00000008
.L_21:


//--------------------- .nv.callgraph             --------------------------
	.section	.nv.callgraph,"",@"SHT_CUDA_CALLGRAPH"
	.align	4
	.sectionentsize	8
	.align		4
        /*0000*/ 	.word	0x00000000
	.align		4
        /*0004*/ 	.word	0xffffffff
	.align		4
        /*0008*/ 	.word	0x00000000
	.align		4
        /*000c*/ 	.word	0xfffffffe
	.align		4
        /*0010*/ 	.word	0x00000000
	.align		4
        /*0014*/ 	.word	0xfffffffd
	.align		4
        /*0018*/ 	.word	0x00000000
	.align		4
        /*001c*/ 	.word	0xfffffffc


//--------------------- .text._Z9MulMatrizPfS_ii  --------------------------
	.section	.text._Z9MulMatrizPfS_ii,"ax",@progbits
	.align	128
        .global         _Z9MulMatrizPfS_ii
        .type           _Z9MulMatrizPfS_ii,@function
        .size           _Z9MulMatrizPfS_ii,(.L_x_1 - _Z9MulMatrizPfS_ii)
        .other          _Z9MulMatrizPfS_ii,@"STO_CUDA_ENTRY STV_DEFAULT"
_Z9MulMatrizPfS_ii:
.text._Z9MulMatrizPfS_ii:
[----:B------:R-:W-:Y:S01]  /*0000*/  LDC R1, c[0x0][0x37c] ;  /* 0x0000df00ff017b82 */ /* 0x000fe20000000800 */
[----:B------:R-:W0:Y:S01]  /*0010*/  S2R R5, SR_TID.X ;  /* 0x0000000000057919 */ /* 0x000e220000002100 */
[----:B------:R-:W1:Y:S01]  /*0020*/  LDCU UR4, c[0x0][0x364] ;  /* 0x00006c80ff0477ac */ /* 0x000e620008000800 */
[----:B------:R-:W0:Y:S01]  /*0030*/  S2R R2, SR_CTAID.X ;  /* 0x0000000000027919 */ /* 0x000e220000002500 */
[----:B------:R-:W0:Y:S01]  /*0040*/  LDCU UR5, c[0x0][0x360] ;  /* 0x00006c00ff0577ac */ /* 0x000e220008000800 */
[----:B------:R-:W1:Y:S01]  /*0050*/  S2R R0, SR_TID.Y ;  /* 0x0000000000007919 */ /* 0x000e620000002200 */
[----:B------:R-:W2:Y:S01]  /*0060*/  LDCU.64 UR6, c[0x0][0x390] ;  /* 0x00007200ff0677ac */ /* 0x000ea20008000a00 */
[----:B------:R-:W1:Y:S01]  /*0070*/  S2R R3, SR_CTAID.Y ;  /* 0x0000000000037919 */ /* 0x000e620000002600 */
[----:B0-----:R-:W-:-:S05]  /*0080*/  IMAD R5, R2, UR5, R5 ;  /* 0x0000000502057c24 */ /* 0x001fca000f8e0205 */
[----:B--2---:R-:W-:Y:S01]  /*0090*/  ISETP.GE.AND P0, PT, R5, UR7, PT ;  /* 0x0000000705007c0c */ /* 0x004fe2000bf06270 */
[----:B-1----:R-:W-:-:S05]  /*00a0*/  IMAD R0, R3, UR4, R0 ;  /* 0x0000000403007c24 */ /* 0x002fca000f8e0200 */
[----:B------:R-:W-:-:S13]  /*00b0*/  ISETP.GE.OR P0, PT, R0, UR6, P0 ;  /* 0x0000000600007c0c */ /* 0x000fda0008706670 */
[----:B------:R-:W-:Y:S05]  /*00c0*/  @P0 EXIT ;  /* 0x000000000000094d */ /* 0x000fea0003800000 */
[----:B------:R-:W0:Y:S01]  /*00d0*/  LDC.64 R2, c[0x0][0x380] ;  /* 0x0000e000ff027b82 */ /* 0x000e220000000a00 */
[----:B------:R-:W1:Y:S01]  /*00e0*/  LDCU.64 UR4, c[0x0][0x358] ;  /* 0x00006b00ff0477ac */ /* 0x000e620008000a00 */
[----:B------:R-:W-:-:S06]  /*00f0*/  IMAD R7, R0, UR7, R5 ;  /* 0x0000000700077c24 */ /* 0x000fcc000f8e0205 */
[----:B------:R-:W2:Y:S01]  /*0100*/  LDC.64 R4, c[0x0][0x388] ;  /* 0x0000e200ff047b82 */ /* 0x000ea20000000a00 */
[----:B0-----:R-:W-:-:S06]  /*0110*/  IMAD.WIDE R2, R7, 0x4, R2 ;  /* 0x0000000407027825 */ /* 0x001fcc00078e0202 */
[----:B-1----:R-:W3:Y:S01]  /*0120*/  LDG.E R2, desc[UR4][R2.64] ;  /* 0x0000000402027981 */ /* 0x002ee2000c1e1900 */
[----:B--2---:R-:W-:-:S04]  /*0130*/  IMAD.WIDE R4, R7, 0x4, R4 ;  /* 0x0000000407047825 */ /* 0x004fc800078e0204 */
[----:B---3--:R-:W-:-:S05]  /*0140*/  FMUL R7, R2, 5 ;  /* 0x40a0000002077820 */ /* 0x008fca0000400000 */
[----:B------:R-:W-:Y:S01]  /*0150*/  STG.E desc[UR4][R4.64], R7 ;  /* 0x0000000704007986 */ /* 0x000fe2000c101904 */
[----:B------:R-:W-:Y:S05]  /*0160*/  EXIT ;  /* 0x000000000000794d */ /* 0x000fea0003800000 */
.L_x_0:
[----:B------:R-:W-:-:S00]  /*0170*/  BRA `(.L_x_0) ;  /* 0xfffffffc00fc7947 */ /* 0x000fc0000383ffff */
[----:B------:R-:W-:-:S00]  /*0180*/  NOP ;  /* 0x0000000000007918 */ /* 0x000fc00000000000 */
[----:B------:R-:W-:-:S00]  /*0190*/  NOP ;  /* 0x0000000000007918 */ /* 0x000fc00000000000 */
[----:B------:R-:W-:-:S00]  /*01a0*/  NOP ;  /* 0x0000000000007918 */ /* 0x000fc00000000000 */
[----:B------:R-:W-:-:S00]  /*01b0*/  NOP ;  /* 0x0000000000007918 */ /* 0x000fc00000000000 */
[----:B------:R-:W-:-:S00]  /*01c0*/  NOP ;  /* 0x0000000000007918 */ /* 0x000fc00000000000 */
[----:B------:R-:W-:-:S00]  /*01d0*/  NOP ;  /* 0x0000000000007918 */ /* 0x000fc00000000000 */
[----:B------:R-:W-:-:S00]  /*01e0*/  NOP ;  /* 0x0000000000007918 */ /* 0x000fc00000000000 */
[----:B------:R-:W-:-:S00]  /*01f0*/  NOP ;  /* 0x0000000000007918 */ /* 0x000fc00000000000 */
.L_x_1:


//--------------------- .nv.shared.reserved.0     --------------------------
	.section	.nv.shared.reserved.0,"aw",@nobits
	.weak		__nv_reservedSMEM_offset_0_alias
	.size		__nv_reservedSMEM_offset_0_alias, 0, 64
	.other		__nv_reservedSMEM_offset_0_alias,@"STO_CUDA_RESERVED_SHARED STV_DEFAULT"
__nv_reservedSMEM_offset_0_alias:
	.zero		0
	.zero		64


//--------------------- .nv.constant0._Z9MulMatrizPfS_ii --------------------------
	.section	.nv.constant0._Z9MulMatrizPfS_ii,"a",@progbits
	.sectionflags	@""
	.align	4
.nv.constant0._Z9MulMatrizPfS_ii:
	.zero		920


//--------------------- SYMBOLS --------------------------

	.type		.nv.reservedSmem.offset0,@object
	.size		.nv.reservedSmem.offset0,0x4
